	.headerflags	@"EF_CUDA_TEXMODE_UNIFIED EF_CUDA_64BIT_ADDRESS EF_CUDA_SM86 EF_CUDA_VIRTUAL_SM(EF_CUDA_SM86)"
	.elftype	@"ET_EXEC"


//--------------------- .nv.info                  --------------------------
	.section	.nv.info,"",@"SHT_CUDA_INFO"
	.align	4


	//----- nvinfo : EIATTR_REGCOUNT
	.align		4
        /*0000*/ 	.byte	0x04, 0x2f
        /*0002*/ 	.short	(.L_1 - .L_0)
	.align		4
.L_0:
        /*0004*/ 	.word	index@(_Z19smem_latency_kernelPKjPjS1_)
        /*0008*/ 	.word	0x0000000c


	//----- nvinfo : EIATTR_MAX_STACK_SIZE
	.align		4
.L_1:
        /*000c*/ 	.byte	0x04, 0x23
        /*000e*/ 	.short	(.L_3 - .L_2)
	.align		4
.L_2:
        /*0010*/ 	.word	index@(_Z19smem_latency_kernelPKjPjS1_)
        /*0014*/ 	.word	0x00000000


	//----- nvinfo : EIATTR_MIN_STACK_SIZE
	.align		4
.L_3:
        /*0018*/ 	.byte	0x04, 0x12
        /*001a*/ 	.short	(.L_5 - .L_4)
	.align		4
.L_4:
        /*001c*/ 	.word	index@(_Z19smem_latency_kernelPKjPjS1_)
        /*0020*/ 	.word	0x00000000


	//----- nvinfo : EIATTR_FRAME_SIZE
	.align		4
.L_5:
        /*0024*/ 	.byte	0x04, 0x11
        /*0026*/ 	.short	(.L_7 - .L_6)
	.align		4
.L_6:
        /*0028*/ 	.word	index@(_Z19smem_latency_kernelPKjPjS1_)
        /*002c*/ 	.word	0x00000000
.L_7:


//--------------------- .nv.info._Z19smem_latency_kernelPKjPjS1_ --------------------------
	.section	.nv.info._Z19smem_latency_kernelPKjPjS1_,"",@"SHT_CUDA_INFO"
	.align	4


	//----- nvinfo : EIATTR_CUDA_API_VERSION
	.align		4
        /*0000*/ 	.byte	0x04, 0x37
        /*0002*/ 	.short	(.L_9 - .L_8)
.L_8:
        /*0004*/ 	.word	0x00000079


	//----- nvinfo : EIATTR_SW2861232_WAR
	.align		4
.L_9:
        /*0008*/ 	.byte	0x01, 0x35
	.zero		2


	//----- nvinfo : EIATTR_PARAM_CBANK
	.align		4
        /*000c*/ 	.byte	0x04, 0x0a
        /*000e*/ 	.short	(.L_11 - .L_10)
	.align		4
.L_10:
        /*0010*/ 	.word	index@(.nv.constant0._Z19smem_latency_kernelPKjPjS1_)
        /*0014*/ 	.short	0x0160
        /*0016*/ 	.short	0x0018


	//----- nvinfo : EIATTR_CBANK_PARAM_SIZE
	.align		4
.L_11:
        /*0018*/ 	.byte	0x03, 0x19
        /*001a*/ 	.short	0x0018


	//----- nvinfo : EIATTR_KPARAM_INFO
	.align		4
        /*001c*/ 	.byte	0x04, 0x17
        /*001e*/ 	.short	(.L_13 - .L_12)
.L_12:
        /*0020*/ 	.word	0x00000000
        /*0024*/ 	.short	0x0002
        /*0026*/ 	.short	0x0010
        /*0028*/ 	.byte	0x00, 0xf0, 0x21, 0x00


	//----- nvinfo : EIATTR_KPARAM_INFO
	.align		4
.L_13:
        /*002c*/ 	.byte	0x04, 0x17
        /*002e*/ 	.short	(.L_15 - .L_14)
.L_14:
        /*0030*/ 	.word	0x00000000
        /*0034*/ 	.short	0x0001
        /*0036*/ 	.short	0x0008
        /*0038*/ 	.byte	0x00, 0xf0, 0x21, 0x00


	//----- nvinfo : EIATTR_KPARAM_INFO
	.align		4
.L_15:
        /*003c*/ 	.byte	0x04, 0x17
        /*003e*/ 	.short	(.L_17 - .L_16)
.L_16:
        /*0040*/ 	.word	0x00000000
        /*0044*/ 	.short	0x0000
        /*0046*/ 	.short	0x0000
        /*0048*/ 	.byte	0x00, 0xf0, 0x21, 0x00


	//----- nvinfo : EIATTR_MAXREG_COUNT
	.align		4
.L_17:
        /*004c*/ 	.byte	0x03, 0x1b
        /*004e*/ 	.short	0x00ff


	//----- nvinfo : EIATTR_EXIT_INSTR_OFFSETS
	.align		4
        /*0050*/ 	.byte	0x04, 0x1c
        /*0052*/ 	.short	(.L_19 - .L_18)


	//   ....[0]....
.L_18:
        /*0054*/ 	.word	0x00000440


	//   ....[1]....
        /*0058*/ 	.word	0x00000490


	//----- nvinfo : EIATTR_MAX_THREADS
	.align		4
.L_19:
        /*005c*/ 	.byte	0x04, 0x05
        /*005e*/ 	.short	(.L_21 - .L_20)
.L_20:
        /*0060*/ 	.word	0x00000010
        /*0064*/ 	.word	0x00000001
        /*0068*/ 	.word	0x00000001
.L_21:


//--------------------- .nv.constant0._Z19smem_latency_kernelPKjPjS1_ --------------------------
	.section	.nv.constant0._Z19smem_latency_kernelPKjPjS1_,"a",@progbits
	.align	4
.nv.constant0._Z19smem_latency_kernelPKjPjS1_:
	.zero		376


//--------------------- .text._Z19smem_latency_kernelPKjPjS1_ --------------------------
	.section	.text._Z19smem_latency_kernelPKjPjS1_,"ax",@progbits
	.sectionflags	@"SHF_BARRIERS=1"
	.sectioninfo	@"SHI_REGISTERS=12"
	.align	128
        .global         _Z19smem_latency_kernelPKjPjS1_
        .type           _Z19smem_latency_kernelPKjPjS1_,@function
        .size           _Z19smem_latency_kernelPKjPjS1_,(.L_x_1 - _Z19smem_latency_kernelPKjPjS1_)
        .other          _Z19smem_latency_kernelPKjPjS1_,@"STO_CUDA_ENTRY STV_DEFAULT"
_Z19smem_latency_kernelPKjPjS1_:
.text._Z19smem_latency_kernelPKjPjS1_:
[----:B------:R-:W-:-:S02]  /*0000*/  IMAD.MOV.U32 R1, RZ, RZ, c[0x0][0x28] ;  /* 0x00000a00ff017624 */ /* 0x000fc400078e00ff */
[----:B------:R-:W0:Y:S01]  /*0010*/  S2R R0, SR_TID.X ;  /* 0x0000000000007919 */ /* 0x000e220000002100 */
[----:B------:R-:W-:Y:S01]  /*0020*/  MOV R3, 0x4 ;  /* 0x0000000400037802 */ /* 0x000fe20000000f00 */
[----:B------:R-:W-:-:S04]  /*0030*/  ULDC.64 UR4, c[0x0][0x118] ;  /* 0x0000460000047ab9 */ /* 0x000fc80000000a00 */
[----:B0-----:R-:W-:-:S06]  /*0040*/  IMAD.WIDE.U32 R4, R0, R3, c[0x0][0x160] ;  /* 0x0000580000047625 */ /* 0x001fcc00078e0003 */
[----:B------:R-:W2:Y:S01]  /*0050*/  LDG.E R5, [R4.64] ;  /* 0x0000000404057981 */ /* 0x000ea2000c1e1900 */
[----:B------:R-:W-:-:S05]  /*0060*/  IMAD R2, R0, R3, c[0x0][0x18] ;  /* 0x0000060000027624 */ /* 0x000fca00078e0203 */
[----:B------:R-:W-:Y:S01]  /*0070*/  IADD3 R9, R2, -c[0x0][0x18], RZ ;  /* 0x8000060002097a10 */ /* 0x000fe20007ffe0ff */
[----:B--2---:R-:W-:Y:S04]  /*0080*/  STS [R0.X4], R5 ;  /* 0x0000000500007388 */ /* 0x004fe80000004800 */
[----:B------:R-:W-:Y:S06]  /*0090*/  BAR.SYNC 0x0 ;  /* 0x0000000000007b1d */ /* 0x000fec0000000000 */
[----:B------:R-:W0:Y:S01]  /*00a0*/  S2UR UR6, SR_CLOCKLO ;  /* 0x00000000000679c3 */ /* 0x000e220000005000 */
[----:B------:R-:W-:-:S07]  /*00b0*/  DEPBAR.LE SB0, 0x0 ;  /* 0x000080000000791a */ /* 0x000fce0000000000 */
[----:B------:R-:W0:Y:S04]  /*00c0*/  LDS R2, [R9] ;  /* 0x0000000009027984 */ /* 0x000e280000000800 */
[----:B0-----:R-:W0:Y:S04]  /*00d0*/  LDS R2, [R2] ;  /* 0x0000000002027984 */ /* 0x001e280000000800 */
        /* <DEDUP_REMOVED lines=48> */
[----:B------:R-:W-:Y:S06]  /*03e0*/  BAR.SYNC 0x0 ;  /* 0x0000000000007b1d */ /* 0x000fec0000000000 */
[----:B------:R-:W-:-:S02]  /*03f0*/  CS2R.32 R5, SR_CLOCKLO ;  /* 0x0000000000057805 */ /* 0x000fc40000005000 */
[----:B0-----:R-:W-:Y:S01]  /*0400*/  ISETP.NE.AND P0, PT, R6, -0x1, PT ;  /* 0xffffffff0600780c */ /* 0x001fe20003f05270 */
[----:B------:R-:W-:Y:S01]  /*0410*/  IMAD.WIDE.U32 R2, R0, R3, c[0x0][0x170] ;  /* 0x00005c0000027625 */ /* 0x000fe200078e0003 */
[----:B------:R-:W-:-:S05]  /*0420*/  IADD3 R5, R5, -UR6, RZ ;  /* 0x8000000605057c10 */ /* 0x000fca000fffe0ff */
[----:B------:R0:W-:Y:S06]  /*0430*/  STG.E [R2.64], R5 ;  /* 0x0000000502007986 */ /* 0x0001ec000c101904 */
[----:B------:R-:W-:Y:S05]  /*0440*/  @P0 EXIT ;  /* 0x000000000000094d */ /* 0x000fea0003800000 */
[----:B0-----:R-:W-:Y:S01]  /*0450*/  IMAD.MOV.U32 R5, RZ, RZ, -0x1 ;  /* 0xffffffffff057424 */ /* 0x001fe200078e00ff */
[----:B------:R-:W-:Y:S01]  /*0460*/  MOV R2, c[0x0][0x168] ;  /* 0x00005a0000027a02 */ /* 0x000fe20000000f00 */
[----:B------:R-:W-:-:S05]  /*0470*/  IMAD.MOV.U32 R3, RZ, RZ, c[0x0][0x16c] ;  /* 0x00005b00ff037624 */ /* 0x000fca00078e00ff */
[----:B------:R-:W-:Y:S01]  /*0480*/  STG.E [R2.64], R5 ;  /* 0x0000000502007986 */ /* 0x000fe2000c101904 */
[----:B------:R-:W-:Y:S05]  /*0490*/  EXIT ;  /* 0x000000000000794d */ /* 0x000fea0003800000 */
.L_x_0:
[----:B------:R-:W-:-:S00]  /*04a0*/  BRA `(.L_x_0) ;  /* 0xfffffff000007947 */ /* 0x000fc0000383ffff */
[----:B------:R-:W-:-:S00]  /*04b0*/  NOP ;  /* 0x0000000000007918 */ /* 0x000fc00000000000 */
        /* <DEDUP_REMOVED lines=12> */
.L_x_1:


//--------------------- .nv.shared._Z19smem_latency_kernelPKjPjS1_ --------------------------
	.section	.nv.shared._Z19smem_latency_kernelPKjPjS1_,"aw",@nobits
	.align	4
.nv.shared._Z19smem_latency_kernelPKjPjS1_:
	.zero		64
